	.headerflags	@"EF_CUDA_TEXMODE_UNIFIED EF_CUDA_64BIT_ADDRESS EF_CUDA_ACCELERATORS EF_CUDA_SM90 EF_CUDA_VIRTUAL_SM(EF_CUDA_SM90)"
	.elftype	@"ET_EXEC"


//--------------------- .nv.info                  --------------------------
	.section	.nv.info,"",@"SHT_CUDA_INFO"
	.align	4


	//----- nvinfo : EIATTR_REGCOUNT
	.align		4
        /*0000*/ 	.byte	0x04, 0x2f
        /*0002*/ 	.short	(.L_1 - .L_0)
	.align		4
.L_0:
        /*0004*/ 	.word	index@(triton_poi_fused_mul_25)
        /*0008*/ 	.word	0x0000000c


	//----- nvinfo : EIATTR_MIN_STACK_SIZE
	.align		4
.L_1:
        /*000c*/ 	.byte	0x04, 0x12
        /*000e*/ 	.short	(.L_3 - .L_2)
	.align		4
.L_2:
        /*0010*/ 	.word	index@(triton_poi_fused_mul_25)
        /*0014*/ 	.word	0x00000000


	//----- nvinfo : EIATTR_FRAME_SIZE
	.align		4
.L_3:
        /*0018*/ 	.byte	0x04, 0x11
        /*001a*/ 	.short	(.L_5 - .L_4)
	.align		4
.L_4:
        /*001c*/ 	.word	index@(triton_poi_fused_mul_25)
        /*0020*/ 	.word	0x00000000


	//----- nvinfo : EIATTR_MIN_STACK_SIZE
	.align		4
.L_5:
        /*0024*/ 	.byte	0x04, 0x12
        /*0026*/ 	.short	(.L_7 - .L_6)
	.align		4
.L_6:
        /*0028*/ 	.word	index@(triton_poi_fused_mul_25)
        /*002c*/ 	.word	0x00000000
.L_7:


//--------------------- .nv.info.triton_poi_fused_mul_25 --------------------------
	.section	.nv.info.triton_poi_fused_mul_25,"",@"SHT_CUDA_INFO"
	.sectionflags	@""
	.align	4


	//----- nvinfo : EIATTR_CUDA_API_VERSION
	.align		4
        /*0000*/ 	.byte	0x04, 0x37
        /*0002*/ 	.short	(.L_9 - .L_8)
.L_8:
        /*0004*/ 	.word	0x0000007c


	//----- nvinfo : EIATTR_KPARAM_INFO
	.align		4
.L_9:
        /*0008*/ 	.byte	0x04, 0x17
        /*000a*/ 	.short	(.L_11 - .L_10)
.L_10:
        /*000c*/ 	.word	0x00000000
        /*0010*/ 	.short	0x0003
        /*0012*/ 	.short	0x0018
        /*0014*/ 	.byte	0x00, 0xf0, 0x11, 0x00


	//----- nvinfo : EIATTR_KPARAM_INFO
	.align		4
.L_11:
        /*0018*/ 	.byte	0x04, 0x17
        /*001a*/ 	.short	(.L_13 - .L_12)
.L_12:
        /*001c*/ 	.word	0x00000000
        /*0020*/ 	.short	0x0002
        /*0022*/ 	.short	0x0010
        /*0024*/ 	.byte	0x00, 0xf4, 0x21, 0x00


	//----- nvinfo : EIATTR_KPARAM_INFO
	.align		4
.L_13:
        /*0028*/ 	.byte	0x04, 0x17
        /*002a*/ 	.short	(.L_15 - .L_14)
.L_14:
        /*002c*/ 	.word	0x00000000
        /*0030*/ 	.short	0x0001
        /*0032*/ 	.short	0x0008
        /*0034*/ 	.byte	0x00, 0xf4, 0x21, 0x00


	//----- nvinfo : EIATTR_KPARAM_INFO
	.align		4
.L_15:
        /*0038*/ 	.byte	0x04, 0x17
        /*003a*/ 	.short	(.L_17 - .L_16)
.L_16:
        /*003c*/ 	.word	0x00000000
        /*0040*/ 	.short	0x0000
        /*0042*/ 	.short	0x0000
        /*0044*/ 	.byte	0x00, 0xf4, 0x21, 0x00


	//----- nvinfo : EIATTR_SPARSE_MMA_MASK
	.align		4
.L_17:
        /*0048*/ 	.byte	0x03, 0x50
        /*004a*/ 	.short	0x0000


	//----- nvinfo : EIATTR_MAXREG_COUNT
	.align		4
        /*004c*/ 	.byte	0x03, 0x1b
        /*004e*/ 	.short	0x00ff


	//----- nvinfo : EIATTR_EXIT_INSTR_OFFSETS
	.align		4
        /*0050*/ 	.byte	0x04, 0x1c
        /*0052*/ 	.short	(.L_19 - .L_18)


	//   ....[0]....
.L_18:
        /*0054*/ 	.word	0x00000330


	//----- nvinfo : EIATTR_REQNTID
	.align		4
.L_19:
        /*0058*/ 	.byte	0x04, 0x10
        /*005a*/ 	.short	(.L_21 - .L_20)
.L_20:
        /*005c*/ 	.word	0x00000080
        /*0060*/ 	.word	0x00000001
        /*0064*/ 	.word	0x00000001


	//----- nvinfo : EIATTR_CBANK_PARAM_SIZE
	.align		4
.L_21:
        /*0068*/ 	.byte	0x03, 0x19
        /*006a*/ 	.short	0x001c


	//----- nvinfo : EIATTR_PARAM_CBANK
	.align		4
        /*006c*/ 	.byte	0x04, 0x0a
        /*006e*/ 	.short	(.L_23 - .L_22)
	.align		4
.L_22:
        /*0070*/ 	.word	index@(.nv.constant0.triton_poi_fused_mul_25)
        /*0074*/ 	.short	0x0210
        /*0076*/ 	.short	0x001c


	//----- nvinfo : EIATTR_SW_WAR
	.align		4
.L_23:
        /*0078*/ 	.byte	0x04, 0x36
        /*007a*/ 	.short	(.L_25 - .L_24)
.L_24:
        /*007c*/ 	.word	0x00000008
.L_25:


//--------------------- .nv.callgraph             --------------------------
	.section	.nv.callgraph,"",@"SHT_CUDA_CALLGRAPH"
	.align	4
	.sectionentsize	8
	.align		4
        /*0000*/ 	.word	0x00000000
	.align		4
        /*0004*/ 	.word	0xffffffff
	.align		4
        /*0008*/ 	.word	0x00000000
	.align		4
        /*000c*/ 	.word	0xfffffffe
	.align		4
        /*0010*/ 	.word	0x00000000
	.align		4
        /*0014*/ 	.word	0xfffffffd
	.align		4
        /*0018*/ 	.word	0x00000000
	.align		4
        /*001c*/ 	.word	0xfffffffc


//--------------------- .text.triton_poi_fused_mul_25 --------------------------
	.section	.text.triton_poi_fused_mul_25,"ax",@progbits
	.align	128
        .global         triton_poi_fused_mul_25
        .type           triton_poi_fused_mul_25,@function
        .size           triton_poi_fused_mul_25,(.L_x_1 - triton_poi_fused_mul_25)
        .other          triton_poi_fused_mul_25,@"STO_CUDA_ENTRY STV_DEFAULT"
triton_poi_fused_mul_25:
.text.triton_poi_fused_mul_25:
[----:B------:R-:W-:Y:S01]  /*0000*/  LDC R1, c[0x0][0x28] ;  /* 0x00000a00ff017b82 */ /* 0x000fe20000000800 */
[----:B------:R-:W1:Y:S07]  /*0010*/  S2R R0, SR_TID.X ;  /* 0x0000000000007919 */ /* 0x000e6e0000002100 */
[----:B------:R-:W2:Y:S01]  /*0020*/  LDC.64 R4, c[0x0][0x218] ;  /* 0x00008600ff047b82 */ /* 0x000ea20000000a00 */
[----:B------:R-:W-:Y:S01]  /*0030*/  ULDC.64 UR4, c[0x0][0x208] ;  /* 0x0000820000047ab9 */ /* 0x000fe20000000a00 */
[----:B------:R-:W3:Y:S01]  /*0040*/  S2R R7, SR_CTAID.X ;  /* 0x0000000000077919 */ /* 0x000ee20000002500 */
[----:B-1----:R-:W-:-:S02]  /*0050*/  SHF.L.U32 R0, R0, 0x1, RZ ;  /* 0x0000000100007819 */ /* 0x002fc400000006ff */
[----:B---3--:R-:W-:Y:S02]  /*0060*/  SHF.R.S32.HI R3, RZ, 0x17, R7 ;  /* 0x00000017ff037819 */ /* 0x008fe40000011407 */
[----:B------:R-:W-:Y:S02]  /*0070*/  LOP3.LUT R0, R0, 0xfe, RZ, 0xc0, !PT ;  /* 0x000000fe00007812 */ /* 0x000fe400078ec0ff */
[----:B------:R-:W-:Y:S02]  /*0080*/  SGXT R3, R3, 0x1 ;  /* 0x000000010303781a */ /* 0x000fe40000000200 */
[----:B------:R-:W-:-:S04]  /*0090*/  LEA R0, R7, R0, 0x8 ;  /* 0x0000000007007211 */ /* 0x000fc800078e40ff */
[CC--:B------:R-:W-:Y:S02]  /*00a0*/  LEA.HI R2, R3.reuse, R0.reuse, RZ, 0x7 ;  /* 0x0000000003027211 */ /* 0x0c0fe400078f38ff */
[----:B------:R-:W-:Y:S02]  /*00b0*/  LEA.HI R6, R3, R0, RZ, 0xd ;  /* 0x0000000003067211 */ /* 0x000fe400078f68ff */
[----:B------:R-:W-:Y:S02]  /*00c0*/  LOP3.LUT R3, R2, 0xffffff80, RZ, 0xc0, !PT ;  /* 0xffffff8002037812 */ /* 0x000fe400078ec0ff */
[----:B------:R-:W-:Y:S02]  /*00d0*/  SHF.R.S32.HI R6, RZ, 0xd, R6 ;  /* 0x0000000dff067819 */ /* 0x000fe40000011406 */
[----:B------:R-:W-:-:S04]  /*00e0*/  IADD3 R3, R0, -R3, RZ ;  /* 0x8000000300037210 */ /* 0x000fc80007ffe0ff */
[----:B------:R-:W-:-:S05]  /*00f0*/  LEA R3, R6, R3, 0x7 ;  /* 0x0000000306037211 */ /* 0x000fca00078e38ff */
[----:B--2---:R-:W-:Y:S02]  /*0100*/  IMAD.WIDE R4, R3, 0x4, R4 ;  /* 0x0000000403047825 */ /* 0x004fe400078e0204 */
[----:B------:R-:W1:Y:S04]  /*0110*/  LDC.64 R2, c[0x0][0x210] ;  /* 0x00008400ff027b82 */ /* 0x000e680000000a00 */
[----:B------:R-:W2:Y:S01]  /*0120*/  LDG.E.EL.64 R4, desc[UR4][R4.64] ;  /* 0x0000000404047981 */ /* 0x000ea2000c2e1b00 */
[----:B-1----:R-:W-:-:S06]  /*0130*/  IMAD.WIDE R2, R0, 0x4, R2 ;  /* 0x0000000400027825 */ /* 0x002fcc00078e0202 */
[----:B------:R-:W3:Y:S01]  /*0140*/  LDG.E.64 R2, desc[UR4][R2.64] ;  /* 0x0000000402027981 */ /* 0x000ee2000c1e1b00 */
[----:B--2---:R-:W-:-:S04]  /*0150*/  FADD R6, RZ, -R4 ;  /* 0x80000004ff067221 */ /* 0x004fc80000000000 */
[----:B------:R-:W-:Y:S01]  /*0160*/  FMUL R7, R6, 1.4426950216293334961 ;  /* 0x3fb8aa3b06077820 */ /* 0x000fe20000400000 */
[----:B------:R-:W-:-:S04]  /*0170*/  FADD R6, RZ, -R5 ;  /* 0x80000005ff067221 */ /* 0x000fc80000000000 */
[----:B------:R-:W-:Y:S01]  /*0180*/  FMUL R6, R6, 1.4426950216293334961 ;  /* 0x3fb8aa3b06067820 */ /* 0x000fe20000400000 */
[----:B------:R-:W-:-:S04]  /*0190*/  FSETP.GEU.AND P0, PT, R7, -126, PT ;  /* 0xc2fc00000700780b */ /* 0x000fc80003f0e000 */
[----:B------:R-:W-:-:S09]  /*01a0*/  FSETP.GEU.AND P1, PT, R6, -126, PT ;  /* 0xc2fc00000600780b */ /* 0x000fd20003f2e000 */
[----:B------:R-:W-:-:S04]  /*01b0*/  @!P0 FMUL R7, R7, 0.5 ;  /* 0x3f00000007078820 */ /* 0x000fc80000400000 */
[----:B------:R-:W-:Y:S01]  /*01c0*/  @!P1 FMUL R6, R6, 0.5 ;  /* 0x3f00000006069820 */ /* 0x000fe20000400000 */
[----:B------:R-:W1:Y:S08]  /*01d0*/  MUFU.EX2 R4, R7 ;  /* 0x0000000700047308 */ /* 0x000e700000000800 */
[----:B------:R2:W4:Y:S01]  /*01e0*/  MUFU.EX2 R5, R6 ;  /* 0x0000000600057308 */ /* 0x0005220000000800 */
[----:B-1----:R-:W-:Y:S01]  /*01f0*/  @!P0 FMUL R4, R4, R4 ;  /* 0x0000000404048220 */ /* 0x002fe20000400000 */
[----:B--2---:R-:W-:-:S03]  /*0200*/  HFMA2.MMA R6, -RZ, RZ, 1.625, 0 ;  /* 0x3e800000ff067435 */ /* 0x004fc600000001ff */
[----:B------:R-:W-:Y:S01]  /*0210*/  FADD R8, R4, 1 ;  /* 0x3f80000004087421 */ /* 0x000fe20000000000 */
[----:B----4-:R-:W-:-:S04]  /*0220*/  @!P1 FMUL R5, R5, R5 ;  /* 0x0000000505059220 */ /* 0x010fc80000400000 */
[----:B------:R-:W-:Y:S01]  /*0230*/  FSETP.GT.AND P0, PT, R8, 8.50705917302346158658e+37, PT ;  /* 0x7e8000000800780b */ /* 0x000fe20003f04000 */
[----:B------:R-:W-:-:S03]  /*0240*/  FADD R9, R5, 1 ;  /* 0x3f80000005097421 */ /* 0x000fc60000000000 */
[----:B------:R-:W-:Y:S01]  /*0250*/  FSEL R7, R6, 1, P0 ;  /* 0x3f80000006077808 */ /* 0x000fe20000000000 */
[----:B------:R-:W1:Y:S01]  /*0260*/  LDC.64 R4, c[0x0][0x220] ;  /* 0x00008800ff047b82 */ /* 0x000e620000000a00 */
[----:B------:R-:W-:-:S04]  /*0270*/  FSETP.GT.AND P1, PT, R9, 8.50705917302346158658e+37, PT ;  /* 0x7e8000000900780b */ /* 0x000fc80003f24000 */
[----:B------:R-:W-:-:S03]  /*0280*/  FSEL R6, R6, 1, P1 ;  /* 0x3f80000006067808 */ /* 0x000fc60000800000 */
[----:B------:R-:W-:-:S06]  /*0290*/  @P0 FMUL R8, R8, 0.25 ;  /* 0x3e80000008080820 */ /* 0x000fcc0000400000 */
[----:B------:R-:W2:Y:S01]  /*02a0*/  MUFU.RCP R8, R8 ;  /* 0x0000000800087308 */ /* 0x000ea20000001000 */
[----:B------:R-:W-:-:S07]  /*02b0*/  @P1 FMUL R9, R9, 0.25 ;  /* 0x3e80000009091820 */ /* 0x000fce0000400000 */
[----:B------:R-:W4:Y:S01]  /*02c0*/  MUFU.RCP R9, R9 ;  /* 0x0000000900097308 */ /* 0x000f220000001000 */
[----:B-1----:R-:W-:-:S04]  /*02d0*/  IMAD.WIDE R4, R0, 0x4, R4 ;  /* 0x0000000400047825 */ /* 0x002fc800078e0204 */
[----:B--2---:R-:W-:-:S04]  /*02e0*/  FMUL R7, R8, R7 ;  /* 0x0000000708077220 */ /* 0x004fc80000400000 */
[----:B---3--:R-:W-:Y:S01]  /*02f0*/  FMUL R2, R2, R7 ;  /* 0x0000000702027220 */ /* 0x008fe20000400000 */
[----:B----4-:R-:W-:-:S04]  /*0300*/  FMUL R6, R9, R6 ;  /* 0x0000000609067220 */ /* 0x010fc80000400000 */
[----:B------:R-:W-:-:S05]  /*0310*/  FMUL R3, R3, R6 ;  /* 0x0000000603037220 */ /* 0x000fca0000400000 */
[----:B------:R-:W-:Y:S01]  /*0320*/  STG.E.64 desc[UR4][R4.64], R2 ;  /* 0x0000000204007986 */ /* 0x000fe2000c101b04 */
[----:B------:R-:W-:Y:S05]  /*0330*/  EXIT ;  /* 0x000000000000794d */ /* 0x000fea0003800000 */
.L_x_0:
[----:B------:R-:W-:-:S00]  /*0340*/  BRA `(.L_x_0) ;  /* 0xfffffffc00fc7947 */ /* 0x000fc0000383ffff */
[----:B------:R-:W-:-:S00]  /*0350*/  NOP ;  /* 0x0000000000007918 */ /* 0x000fc00000000000 */
        /* <DEDUP_REMOVED lines=10> */
.L_x_1:


//--------------------- .nv.constant0.triton_poi_fused_mul_25 --------------------------
	.section	.nv.constant0.triton_poi_fused_mul_25,"a",@progbits
	.sectionflags	@""
	.align	4
.nv.constant0.triton_poi_fused_mul_25:
	.zero		556
